//
// Generated by NVIDIA NVVM Compiler
//
// Compiler Build ID: CL-36424714
// Cuda compilation tools, release 13.0, V13.0.88
// Based on NVVM 20.0.0
//

.version 9.0
.target sm_100
.address_size 64

	// .globl	_Z15divergentKernelPiPKii

.visible .entry _Z15divergentKernelPiPKii(
	.param .u64 .ptr .align 1 _Z15divergentKernelPiPKii_param_0,
	.param .u64 .ptr .align 1 _Z15divergentKernelPiPKii_param_1,
	.param .u32 _Z15divergentKernelPiPKii_param_2
)
{
	.reg .pred 	%p<5>;
	.reg .b32 	%r<277>;
	.reg .b64 	%rd<9>;

	ld.param.u64 	%rd1, [_Z15divergentKernelPiPKii_param_0];
	ld.param.u64 	%rd2, [_Z15divergentKernelPiPKii_param_1];
	ld.param.u32 	%r11, [_Z15divergentKernelPiPKii_param_2];
	mov.u32 	%r12, %ctaid.x;
	mov.u32 	%r13, %ntid.x;
	mov.u32 	%r14, %tid.x;
	mad.lo.s32 	%r276, %r12, %r13, %r14;
	setp.ge.s32 	%p1, %r276, %r11;
	@%p1 bra 	$L__BB0_7;
	cvta.to.global.u64 	%rd3, %rd2;
	mul.wide.s32 	%rd4, %r276, 4;
	add.s64 	%rd5, %rd3, %rd4;
	ld.global.u32 	%r15, [%rd5];
	setp.eq.s32 	%p2, %r15, 0;
	@%p2 bra 	$L__BB0_4;
	mov.b32 	%r272, 0;
$L__BB0_3:
	mad.lo.s32 	%r17, %r276, 1664525, 1013904223;
	shl.b32 	%r18, %r17, 13;
	xor.b32  	%r19, %r18, %r17;
	shr.s32 	%r20, %r19, 17;
	xor.b32  	%r21, %r20, %r19;
	mul.lo.s32 	%r22, %r21, -1640531535;
	shr.s32 	%r23, %r22, 5;
	xor.b32  	%r24, %r23, %r22;
	mad.lo.s32 	%r25, %r24, 1664525, 1013904223;
	shl.b32 	%r26, %r25, 13;
	xor.b32  	%r27, %r26, %r25;
	shr.s32 	%r28, %r27, 17;
	xor.b32  	%r29, %r28, %r27;
	mul.lo.s32 	%r30, %r29, -1640531535;
	shr.s32 	%r31, %r30, 5;
	xor.b32  	%r32, %r31, %r30;
	mad.lo.s32 	%r33, %r32, 1664525, 1013904223;
	shl.b32 	%r34, %r33, 13;
	xor.b32  	%r35, %r34, %r33;
	shr.s32 	%r36, %r35, 17;
	xor.b32  	%r37, %r36, %r35;
	mul.lo.s32 	%r38, %r37, -1640531535;
	shr.s32 	%r39, %r38, 5;
	xor.b32  	%r40, %r39, %r38;
	mad.lo.s32 	%r41, %r40, 1664525, 1013904223;
	shl.b32 	%r42, %r41, 13;
	xor.b32  	%r43, %r42, %r41;
	shr.s32 	%r44, %r43, 17;
	xor.b32  	%r45, %r44, %r43;
	mul.lo.s32 	%r46, %r45, -1640531535;
	shr.s32 	%r47, %r46, 5;
	xor.b32  	%r48, %r47, %r46;
	mad.lo.s32 	%r49, %r48, 1664525, 1013904223;
	shl.b32 	%r50, %r49, 13;
	xor.b32  	%r51, %r50, %r49;
	shr.s32 	%r52, %r51, 17;
	xor.b32  	%r53, %r52, %r51;
	mul.lo.s32 	%r54, %r53, -1640531535;
	shr.s32 	%r55, %r54, 5;
	xor.b32  	%r56, %r55, %r54;
	mad.lo.s32 	%r57, %r56, 1664525, 1013904223;
	shl.b32 	%r58, %r57, 13;
	xor.b32  	%r59, %r58, %r57;
	shr.s32 	%r60, %r59, 17;
	xor.b32  	%r61, %r60, %r59;
	mul.lo.s32 	%r62, %r61, -1640531535;
	shr.s32 	%r63, %r62, 5;
	xor.b32  	%r64, %r63, %r62;
	mad.lo.s32 	%r65, %r64, 1664525, 1013904223;
	shl.b32 	%r66, %r65, 13;
	xor.b32  	%r67, %r66, %r65;
	shr.s32 	%r68, %r67, 17;
	xor.b32  	%r69, %r68, %r67;
	mul.lo.s32 	%r70, %r69, -1640531535;
	shr.s32 	%r71, %r70, 5;
	xor.b32  	%r72, %r71, %r70;
	mad.lo.s32 	%r73, %r72, 1664525, 1013904223;
	shl.b32 	%r74, %r73, 13;
	xor.b32  	%r75, %r74, %r73;
	shr.s32 	%r76, %r75, 17;
	xor.b32  	%r77, %r76, %r75;
	mul.lo.s32 	%r78, %r77, -1640531535;
	shr.s32 	%r79, %r78, 5;
	xor.b32  	%r80, %r79, %r78;
	mad.lo.s32 	%r81, %r80, 1664525, 1013904223;
	shl.b32 	%r82, %r81, 13;
	xor.b32  	%r83, %r82, %r81;
	shr.s32 	%r84, %r83, 17;
	xor.b32  	%r85, %r84, %r83;
	mul.lo.s32 	%r86, %r85, -1640531535;
	shr.s32 	%r87, %r86, 5;
	xor.b32  	%r88, %r87, %r86;
	mad.lo.s32 	%r89, %r88, 1664525, 1013904223;
	shl.b32 	%r90, %r89, 13;
	xor.b32  	%r91, %r90, %r89;
	shr.s32 	%r92, %r91, 17;
	xor.b32  	%r93, %r92, %r91;
	mul.lo.s32 	%r94, %r93, -1640531535;
	shr.s32 	%r95, %r94, 5;
	xor.b32  	%r96, %r95, %r94;
	mad.lo.s32 	%r97, %r96, 1664525, 1013904223;
	shl.b32 	%r98, %r97, 13;
	xor.b32  	%r99, %r98, %r97;
	shr.s32 	%r100, %r99, 17;
	xor.b32  	%r101, %r100, %r99;
	mul.lo.s32 	%r102, %r101, -1640531535;
	shr.s32 	%r103, %r102, 5;
	xor.b32  	%r104, %r103, %r102;
	mad.lo.s32 	%r105, %r104, 1664525, 1013904223;
	shl.b32 	%r106, %r105, 13;
	xor.b32  	%r107, %r106, %r105;
	shr.s32 	%r108, %r107, 17;
	xor.b32  	%r109, %r108, %r107;
	mul.lo.s32 	%r110, %r109, -1640531535;
	shr.s32 	%r111, %r110, 5;
	xor.b32  	%r112, %r111, %r110;
	mad.lo.s32 	%r113, %r112, 1664525, 1013904223;
	shl.b32 	%r114, %r113, 13;
	xor.b32  	%r115, %r114, %r113;
	shr.s32 	%r116, %r115, 17;
	xor.b32  	%r117, %r116, %r115;
	mul.lo.s32 	%r118, %r117, -1640531535;
	shr.s32 	%r119, %r118, 5;
	xor.b32  	%r120, %r119, %r118;
	mad.lo.s32 	%r121, %r120, 1664525, 1013904223;
	shl.b32 	%r122, %r121, 13;
	xor.b32  	%r123, %r122, %r121;
	shr.s32 	%r124, %r123, 17;
	xor.b32  	%r125, %r124, %r123;
	mul.lo.s32 	%r126, %r125, -1640531535;
	shr.s32 	%r127, %r126, 5;
	xor.b32  	%r128, %r127, %r126;
	mad.lo.s32 	%r129, %r128, 1664525, 1013904223;
	shl.b32 	%r130, %r129, 13;
	xor.b32  	%r131, %r130, %r129;
	shr.s32 	%r132, %r131, 17;
	xor.b32  	%r133, %r132, %r131;
	mul.lo.s32 	%r134, %r133, -1640531535;
	shr.s32 	%r135, %r134, 5;
	xor.b32  	%r136, %r135, %r134;
	mad.lo.s32 	%r137, %r136, 1664525, 1013904223;
	shl.b32 	%r138, %r137, 13;
	xor.b32  	%r139, %r138, %r137;
	shr.s32 	%r140, %r139, 17;
	xor.b32  	%r141, %r140, %r139;
	mul.lo.s32 	%r142, %r141, -1640531535;
	shr.s32 	%r143, %r142, 5;
	xor.b32  	%r276, %r143, %r142;
	add.s32 	%r272, %r272, 16;
	setp.eq.s32 	%p3, %r272, 8192;
	@%p3 bra 	$L__BB0_6;
	bra.uni 	$L__BB0_3;
$L__BB0_4:
	mov.b32 	%r274, 0;
$L__BB0_5:
	mad.lo.s32 	%r145, %r276, 1103515245, 12345;
	shr.s32 	%r146, %r145, 11;
	xor.b32  	%r147, %r146, %r145;
	shl.b32 	%r148, %r147, 7;
	xor.b32  	%r149, %r148, %r147;
	mul.lo.s32 	%r150, %r149, -2048144777;
	mul.lo.s32 	%r151, %r149, 794710968;
	xor.b32  	%r152, %r150, %r151;
	mad.lo.s32 	%r153, %r152, 1103515245, 12345;
	shr.s32 	%r154, %r153, 11;
	xor.b32  	%r155, %r154, %r153;
	shl.b32 	%r156, %r155, 7;
	xor.b32  	%r157, %r156, %r155;
	mul.lo.s32 	%r158, %r157, -2048144777;
	mul.lo.s32 	%r159, %r157, 794710968;
	xor.b32  	%r160, %r158, %r159;
	mad.lo.s32 	%r161, %r160, 1103515245, 12345;
	shr.s32 	%r162, %r161, 11;
	xor.b32  	%r163, %r162, %r161;
	shl.b32 	%r164, %r163, 7;
	xor.b32  	%r165, %r164, %r163;
	mul.lo.s32 	%r166, %r165, -2048144777;
	mul.lo.s32 	%r167, %r165, 794710968;
	xor.b32  	%r168, %r166, %r167;
	mad.lo.s32 	%r169, %r168, 1103515245, 12345;
	shr.s32 	%r170, %r169, 11;
	xor.b32  	%r171, %r170, %r169;
	shl.b32 	%r172, %r171, 7;
	xor.b32  	%r173, %r172, %r171;
	mul.lo.s32 	%r174, %r173, -2048144777;
	mul.lo.s32 	%r175, %r173, 794710968;
	xor.b32  	%r176, %r174, %r175;
	mad.lo.s32 	%r177, %r176, 1103515245, 12345;
	shr.s32 	%r178, %r177, 11;
	xor.b32  	%r179, %r178, %r177;
	shl.b32 	%r180, %r179, 7;
	xor.b32  	%r181, %r180, %r179;
	mul.lo.s32 	%r182, %r181, -2048144777;
	mul.lo.s32 	%r183, %r181, 794710968;
	xor.b32  	%r184, %r182, %r183;
	mad.lo.s32 	%r185, %r184, 1103515245, 12345;
	shr.s32 	%r186, %r185, 11;
	xor.b32  	%r187, %r186, %r185;
	shl.b32 	%r188, %r187, 7;
	xor.b32  	%r189, %r188, %r187;
	mul.lo.s32 	%r190, %r189, -2048144777;
	mul.lo.s32 	%r191, %r189, 794710968;
	xor.b32  	%r192, %r190, %r191;
	mad.lo.s32 	%r193, %r192, 1103515245, 12345;
	shr.s32 	%r194, %r193, 11;
	xor.b32  	%r195, %r194, %r193;
	shl.b32 	%r196, %r195, 7;
	xor.b32  	%r197, %r196, %r195;
	mul.lo.s32 	%r198, %r197, -2048144777;
	mul.lo.s32 	%r199, %r197, 794710968;
	xor.b32  	%r200, %r198, %r199;
	mad.lo.s32 	%r201, %r200, 1103515245, 12345;
	shr.s32 	%r202, %r201, 11;
	xor.b32  	%r203, %r202, %r201;
	shl.b32 	%r204, %r203, 7;
	xor.b32  	%r205, %r204, %r203;
	mul.lo.s32 	%r206, %r205, -2048144777;
	mul.lo.s32 	%r207, %r205, 794710968;
	xor.b32  	%r208, %r206, %r207;
	mad.lo.s32 	%r209, %r208, 1103515245, 12345;
	shr.s32 	%r210, %r209, 11;
	xor.b32  	%r211, %r210, %r209;
	shl.b32 	%r212, %r211, 7;
	xor.b32  	%r213, %r212, %r211;
	mul.lo.s32 	%r214, %r213, -2048144777;
	mul.lo.s32 	%r215, %r213, 794710968;
	xor.b32  	%r216, %r214, %r215;
	mad.lo.s32 	%r217, %r216, 1103515245, 12345;
	shr.s32 	%r218, %r217, 11;
	xor.b32  	%r219, %r218, %r217;
	shl.b32 	%r220, %r219, 7;
	xor.b32  	%r221, %r220, %r219;
	mul.lo.s32 	%r222, %r221, -2048144777;
	mul.lo.s32 	%r223, %r221, 794710968;
	xor.b32  	%r224, %r222, %r223;
	mad.lo.s32 	%r225, %r224, 1103515245, 12345;
	shr.s32 	%r226, %r225, 11;
	xor.b32  	%r227, %r226, %r225;
	shl.b32 	%r228, %r227, 7;
	xor.b32  	%r229, %r228, %r227;
	mul.lo.s32 	%r230, %r229, -2048144777;
	mul.lo.s32 	%r231, %r229, 794710968;
	xor.b32  	%r232, %r230, %r231;
	mad.lo.s32 	%r233, %r232, 1103515245, 12345;
	shr.s32 	%r234, %r233, 11;
	xor.b32  	%r235, %r234, %r233;
	shl.b32 	%r236, %r235, 7;
	xor.b32  	%r237, %r236, %r235;
	mul.lo.s32 	%r238, %r237, -2048144777;
	mul.lo.s32 	%r239, %r237, 794710968;
	xor.b32  	%r240, %r238, %r239;
	mad.lo.s32 	%r241, %r240, 1103515245, 12345;
	shr.s32 	%r242, %r241, 11;
	xor.b32  	%r243, %r242, %r241;
	shl.b32 	%r244, %r243, 7;
	xor.b32  	%r245, %r244, %r243;
	mul.lo.s32 	%r246, %r245, -2048144777;
	mul.lo.s32 	%r247, %r245, 794710968;
	xor.b32  	%r248, %r246, %r247;
	mad.lo.s32 	%r249, %r248, 1103515245, 12345;
	shr.s32 	%r250, %r249, 11;
	xor.b32  	%r251, %r250, %r249;
	shl.b32 	%r252, %r251, 7;
	xor.b32  	%r253, %r252, %r251;
	mul.lo.s32 	%r254, %r253, -2048144777;
	mul.lo.s32 	%r255, %r253, 794710968;
	xor.b32  	%r256, %r254, %r255;
	mad.lo.s32 	%r257, %r256, 1103515245, 12345;
	shr.s32 	%r258, %r257, 11;
	xor.b32  	%r259, %r258, %r257;
	shl.b32 	%r260, %r259, 7;
	xor.b32  	%r261, %r260, %r259;
	mul.lo.s32 	%r262, %r261, -2048144777;
	mul.lo.s32 	%r263, %r261, 794710968;
	xor.b32  	%r264, %r262, %r263;
	mad.lo.s32 	%r265, %r264, 1103515245, 12345;
	shr.s32 	%r266, %r265, 11;
	xor.b32  	%r267, %r266, %r265;
	shl.b32 	%r268, %r267, 7;
	xor.b32  	%r269, %r268, %r267;
	mul.lo.s32 	%r270, %r269, -2048144777;
	mul.lo.s32 	%r271, %r269, 794710968;
	xor.b32  	%r276, %r270, %r271;
	add.s32 	%r274, %r274, 16;
	setp.ne.s32 	%p4, %r274, 8192;
	@%p4 bra 	$L__BB0_5;
$L__BB0_6:
	cvta.to.global.u64 	%rd6, %rd1;
	add.s64 	%rd8, %rd6, %rd4;
	st.global.u32 	[%rd8], %r276;
$L__BB0_7:
	ret;

}


// ===== COMPILED SASS (sm_100) =====

	.target	sm_100

	.elftype	@"ET_EXEC"


//--------------------- .note.nv.tkinfo           --------------------------
	.section	.note.nv.tkinfo,"",@"SHT_NOTE"
	.sectionflags	@"SHF_NOTE_NV_TKINFO"
	.tkinfo
        /*0018*/ 	.word	0x00000002
        /*0030*/ 	.string	""
        /*0030*/ 	.string	"ptxas"
        /*0030*/ 	.string	"Cuda compilation tools, release 13.0, V13.0.88"
        /*0030*/ 	.string	"Build cuda_13.0.r13.0/compiler.36424714_0"
        /*0030*/ 	.string	"-arch sm_100 -m 64 "



//--------------------- .note.nv.cuinfo           --------------------------
	.section	.note.nv.cuinfo,"",@"SHT_NOTE"
	.sectionflags	@"SHF_NOTE_NV_CUINFO"
        /*0018*/ 	.short	0x0002
        /*001a*/ 	.short	0x0064
        /*001c*/ 	.short	0x0082
	.zero		2


//--------------------- .nv.info                  --------------------------
	.section	.nv.info,"",@"SHT_CUDA_INFO"
	.align	4


	//----- nvinfo : EIATTR_REGCOUNT
	.align		4
        /*0000*/ 	.byte	0x04, 0x2f
        /*0002*/ 	.short	(.L_1 - .L_0)
	.align		4
.L_0:
        /*0004*/ 	.word	index@(_Z15divergentKernelPiPKii)
        /*0008*/ 	.word	0x0000000a


	//----- nvinfo : EIATTR_FRAME_SIZE
	.align		4
.L_1:
        /*000c*/ 	.byte	0x04, 0x11
        /*000e*/ 	.short	(.L_3 - .L_2)
	.align		4
.L_2:
        /*0010*/ 	.word	index@(_Z15divergentKernelPiPKii)
        /*0014*/ 	.word	0x00000000


	//----- nvinfo : EIATTR_MIN_STACK_SIZE
	.align		4
.L_3:
        /*0018*/ 	.byte	0x04, 0x12
        /*001a*/ 	.short	(.L_5 - .L_4)
	.align		4
.L_4:
        /*001c*/ 	.word	index@(_Z15divergentKernelPiPKii)
        /*0020*/ 	.word	0x00000000
.L_5:


//--------------------- .nv.compat                --------------------------
	.section	.nv.compat,"",@"SHT_CUDA_COMPAT_INFO"
	.align	4
        /*0000*/ 	.byte	0x02, 0x09, 0x00, 0x00, 0x02, 0x02, 0x01, 0x00, 0x02, 0x05, 0x05, 0x00, 0x03, 0x07, 0x01, 0x01
        /*0010*/ 	.byte	0x02, 0x03, 0x00, 0x00, 0x02, 0x06, 0x01, 0x00, 0x04, 0x0b, 0x08, 0x00, 0x09, 0x00, 0x00, 0x00
        /*0020*/ 	.byte	0x00, 0x00, 0x00, 0x00


//--------------------- .nv.info._Z15divergentKernelPiPKii --------------------------
	.section	.nv.info._Z15divergentKernelPiPKii,"",@"SHT_CUDA_INFO"
	.sectionflags	@""
	.align	4


	//----- nvinfo : EIATTR_CUDA_API_VERSION
	.align		4
        /*0000*/ 	.byte	0x04, 0x37
        /*0002*/ 	.short	(.L_7 - .L_6)
.L_6:
        /*0004*/ 	.word	0x00000082


	//----- nvinfo : EIATTR_KPARAM_INFO
	.align		4
.L_7:
        /*0008*/ 	.byte	0x04, 0x17
        /*000a*/ 	.short	(.L_9 - .L_8)
.L_8:
        /*000c*/ 	.word	0x00000000
        /*0010*/ 	.short	0x0002
        /*0012*/ 	.short	0x0010
        /*0014*/ 	.byte	0x00, 0xf0, 0x11, 0x00


	//----- nvinfo : EIATTR_KPARAM_INFO
	.align		4
.L_9:
        /*0018*/ 	.byte	0x04, 0x17
        /*001a*/ 	.short	(.L_11 - .L_10)
.L_10:
        /*001c*/ 	.word	0x00000000
        /*0020*/ 	.short	0x0001
        /*0022*/ 	.short	0x0008
        /*0024*/ 	.byte	0x00, 0xf5, 0x21, 0x00


	//----- nvinfo : EIATTR_KPARAM_INFO
	.align		4
.L_11:
        /*0028*/ 	.byte	0x04, 0x17
        /*002a*/ 	.short	(.L_13 - .L_12)
.L_12:
        /*002c*/ 	.word	0x00000000
        /*0030*/ 	.short	0x0000
        /*0032*/ 	.short	0x0000
        /*0034*/ 	.byte	0x00, 0xf5, 0x21, 0x00


	//----- nvinfo : EIATTR_SPARSE_MMA_MASK
	.align		4
.L_13:
        /*0038*/ 	.byte	0x03, 0x50
        /*003a*/ 	.short	0x0000


	//----- nvinfo : EIATTR_MAXREG_COUNT
	.align		4
        /*003c*/ 	.byte	0x03, 0x1b
        /*003e*/ 	.short	0x00ff


	//----- nvinfo : EIATTR_MERCURY_ISA_VERSION
	.align		4
        /*0040*/ 	.byte	0x03, 0x5f
        /*0042*/ 	.short	0x0101


	//----- nvinfo : EIATTR_VRC_CTA_INIT_COUNT
	.align		4
        /*0044*/ 	.byte	0x02, 0x4a
	.zero		1
	.zero		1


	//----- nvinfo : EIATTR_EXIT_INSTR_OFFSETS
	.align		4
        /*0048*/ 	.byte	0x04, 0x1c
        /*004a*/ 	.short	(.L_15 - .L_14)


	//   ....[0]....
.L_14:
        /*004c*/ 	.word	0x00000070


	//   ....[1]....
        /*0050*/ 	.word	0x00001a10


	//----- nvinfo : EIATTR_CRS_STACK_SIZE
	.align		4
.L_15:
        /*0054*/ 	.byte	0x04, 0x1e
        /*0056*/ 	.short	(.L_17 - .L_16)
.L_16:
        /*0058*/ 	.word	0x00000000


	//----- nvinfo : EIATTR_CBANK_PARAM_SIZE
	.align		4
.L_17:
        /*005c*/ 	.byte	0x03, 0x19
        /*005e*/ 	.short	0x0014


	//----- nvinfo : EIATTR_PARAM_CBANK
	.align		4
        /*0060*/ 	.byte	0x04, 0x0a
        /*0062*/ 	.short	(.L_19 - .L_18)
	.align		4
.L_18:
        /*0064*/ 	.word	index@(.nv.constant0._Z15divergentKernelPiPKii)
        /*0068*/ 	.short	0x0380
        /*006a*/ 	.short	0x0014


	//----- nvinfo : EIATTR_SW_WAR
	.align		4
.L_19:
        /*006c*/ 	.byte	0x04, 0x36
        /*006e*/ 	.short	(.L_21 - .L_20)
.L_20:
        /*0070*/ 	.word	0x00000008
.L_21:


//--------------------- .nv.callgraph             --------------------------
	.section	.nv.callgraph,"",@"SHT_CUDA_CALLGRAPH"
	.align	4
	.sectionentsize	8
	.align		4
        /*0000*/ 	.word	0x00000000
	.align		4
        /*0004*/ 	.word	0xffffffff
	.align		4
        /*0008*/ 	.word	0x00000000
	.align		4
        /*000c*/ 	.word	0xfffffffe
	.align		4
        /*0010*/ 	.word	0x00000000
	.align		4
        /*0014*/ 	.word	0xfffffffd
	.align		4
        /*0018*/ 	.word	0x00000000
	.align		4
        /*001c*/ 	.word	0xfffffffc


//--------------------- .text._Z15divergentKernelPiPKii --------------------------
	.section	.text._Z15divergentKernelPiPKii,"ax",@progbits
	.align	128
        .global         _Z15divergentKernelPiPKii
        .type           _Z15divergentKernelPiPKii,@function
        .size           _Z15divergentKernelPiPKii,(.L_x_6 - _Z15divergentKernelPiPKii)
        .other          _Z15divergentKernelPiPKii,@"STO_CUDA_ENTRY STV_DEFAULT"
_Z15divergentKernelPiPKii:
.text._Z15divergentKernelPiPKii:
[----:B------:R-:W-:Y:S01]  /*0000*/  LDC R1, c[0x0][0x37c] ;  /* 0x0000df00ff017b82 */ /* 0x000fe20000000800 */
[----:B------:R-:W0:Y:S07]  /*0010*/  S2R R3, SR_TID.X ;  /* 0x0000000000037919 */ /* 0x000e2e0000002100 */
[----:B------:R-:W0:Y:S01]  /*0020*/  S2UR UR4, SR_CTAID.X ;  /* 0x00000000000479c3 */ /* 0x000e220000002500 */
[----:B------:R-:W1:Y:S07]  /*0030*/  LDCU UR5, c[0x0][0x390] ;  /* 0x00007200ff0577ac */ /* 0x000e6e0008000800 */
[----:B------:R-:W0:Y:S02]  /*0040*/  LDC R0, c[0x0][0x360] ;  /* 0x0000d800ff007b82 */ /* 0x000e240000000800 */
[----:B0-----:R-:W-:-:S05]  /*0050*/  IMAD R0, R0, UR4, R3 ;  /* 0x0000000400007c24 */ /* 0x001fca000f8e0203 */
[----:B-1----:R-:W-:-:S13]  /*0060*/  ISETP.GE.AND P0, PT, R0, UR5, PT ;  /* 0x0000000500007c0c */ /* 0x002fda000bf06270 */
[----:B------:R-:W-:Y:S05]  /*0070*/  @P0 EXIT ;  /* 0x000000000000094d */ /* 0x000fea0003800000 */
[----:B------:R-:W0:Y:S01]  /*0080*/  LDC.64 R2, c[0x0][0x388] ;  /* 0x0000e200ff027b82 */ /* 0x000e220000000a00 */
[----:B------:R-:W1:Y:S01]  /*0090*/  LDCU.64 UR6, c[0x0][0x358] ;  /* 0x00006b00ff0677ac */ /* 0x000e620008000a00 */
[----:B------:R-:W-:-:S04]  /*00a0*/  IMAD.MOV.U32 R5, RZ, RZ, R0 ;  /* 0x000000ffff057224 */ /* 0x000fc800078e0000 */
[----:B0-----:R-:W-:-:S06]  /*00b0*/  IMAD.WIDE R2, R5, 0x4, R2 ;  /* 0x0000000405027825 */ /* 0x001fcc00078e0202 */
[----:B-1----:R-:W2:Y:S01]  /*00c0*/  LDG.E R2, desc[UR6][R2.64] ;  /* 0x0000000602027981 */ /* 0x002ea2000c1e1900 */
[----:B------:R-:W-:Y:S01]  /*00d0*/  BSSY.RECONVERGENT B0, `(.L_x_0) ;  /* 0x0000190000007945 */ /* 0x000fe20003800200 */
[----:B------:R-:W-:Y:S01]  /*00e0*/  IMAD.MOV.U32 R0, RZ, RZ, R5 ;  /* 0x000000ffff007224 */ /* 0x000fe200078e0005 */
[----:B--2---:R-:W-:-:S13]  /*00f0*/  ISETP.NE.AND P0, PT, R2, RZ, PT ;  /* 0x000000ff0200720c */ /* 0x004fda0003f05270 */
[----:B------:R-:W-:Y:S05]  /*0100*/  @!P0 BRA `(.L_x_1) ;  /* 0x00000010001c8947 */ /* 0x000fea0003800000 */
[----:B------:R-:W-:Y:S01]  /*0110*/  IMAD.MOV.U32 R3, RZ, RZ, 0x19660d ;  /* 0x0019660dff037424 */ /* 0x000fe200078e00ff */
[----:B------:R-:W-:Y:S01]  /*0120*/  UMOV UR4, 0x10 ;  /* 0x0000001000047882 */ /* 0x000fe20000000000 */
[----:B------:R-:W-:Y:S02]  /*0130*/  IMAD.MOV.U32 R2, RZ, RZ, 0x2cc1a000 ;  /* 0x2cc1a000ff027424 */ /* 0x000fe400078e00ff */
[C---:B------:R-:W-:Y:S02]  /*0140*/  IMAD R4, R5.reuse, R3, 0x3c6ef35f ;  /* 0x3c6ef35f05047424 */ /* 0x040fe400078e0203 */
[----:B------:R-:W-:-:S05]  /*0150*/  IMAD R5, R5, R2, -0x21942000 ;  /* 0xde6be00005057424 */ /* 0x000fca00078e0202 */
[----:B------:R-:W-:-:S04]  /*0160*/  LOP3.LUT R4, R5, R4, RZ, 0x3c, !PT ;  /* 0x0000000405047212 */ /* 0x000fc800078e3cff */
[----:B------:R-:W-:-:S04]  /*0170*/  SHF.R.S32.HI R5, RZ, 0x11, R4 ;  /* 0x00000011ff057819 */ /* 0x000fc80000011404 */
[----:B------:R-:W-:-:S05]  /*0180*/  LOP3.LUT R5, R5, R4, RZ, 0x3c, !PT ;  /* 0x0000000405057212 */ /* 0x000fca00078e3cff */
[----:B------:R-:W-:-:S05]  /*0190*/  IMAD R5, R5, -0x61c8864f, RZ ;  /* 0x9e3779b105057824 */ /* 0x000fca00078e02ff */
[----:B------:R-:W-:-:S04]  /*01a0*/  SHF.R.S32.HI R4, RZ, 0x5, R5 ;  /* 0x00000005ff047819 */ /* 0x000fc80000011405 */
[----:B------:R-:W-:-:S05]  /*01b0*/  LOP3.LUT R4, R4, R5, RZ, 0x3c, !PT ;  /* 0x0000000504047212 */ /* 0x000fca00078e3cff */
        /* <DEDUP_REMOVED lines=119> */
[----:B------:R-:W-:-:S07]  /*0930*/  LOP3.LUT R5, R4, R5, RZ, 0x3c, !PT ;  /* 0x0000000504057212 */ /* 0x000fce00078e3cff */
.L_x_2:
[C---:B------:R-:W-:Y:S01]  /*0940*/  IMAD R7, R5.reuse, R2, -0x21942000 ;  /* 0xde6be00005077424 */ /* 0x040fe200078e0202 */
[----:B------:R-:W-:Y:S01]  /*0950*/  UIADD3 UR4, UPT, UPT, UR4, 0x10, URZ ;  /* 0x0000001004047890 */ /* 0x000fe2000fffe0ff */
[----:B------:R-:W-:-:S03]  /*0960*/  IMAD R4, R5, R3, 0x3c6ef35f ;  /* 0x3c6ef35f05047424 */ /* 0x000fc600078e0203 */
[----:B------:R-:W-:Y:S02]  /*0970*/  UISETP.NE.AND UP0, UPT, UR4, 0x2000, UPT ;  /* 0x000020000400788c */ /* 0x000fe4000bf05270 */
        /* <DEDUP_REMOVED lines=125> */
[----:B------:R-:W-:Y:S01]  /*1150*/  LOP3.LUT R5, R4, R5, RZ, 0x3c, !PT ;  /* 0x0000000504057212 */ /* 0x000fe200078e3cff */
[----:B------:R-:W-:Y:S06]  /*1160*/  BRA.U UP0, `(.L_x_2) ;  /* 0xfffffff500f47547 */ /* 0x000fec000b83ffff */
[----:B------:R-:W-:Y:S05]  /*1170*/  BRA `(.L_x_3) ;  /* 0x0000000800147947 */ /* 0x000fea0003800000 */
.L_x_1:
[----:B------:R-:W-:-:S05]  /*1180*/  UMOV UR4, URZ ;  /* 0x000000ff00047c82 */ /* 0x000fca0008000000 */
.L_x_4:
[----:B------:R-:W-:Y:S01]  /*1190*/  IMAD.MOV.U32 R2, RZ, RZ, 0x41c64e6d ;  /* 0x41c64e6dff027424 */ /* 0x000fe200078e00ff */
[----:B------:R-:W-:-:S03]  /*11a0*/  UIADD3 UR4, UPT, UPT, UR4, 0x10, URZ ;  /* 0x0000001004047890 */ /* 0x000fc6000fffe0ff */
[----:B------:R-:W-:Y:S01]  /*11b0*/  IMAD R3, R5, R2, 0x3039 ;  /* 0x0000303905037424 */ /* 0x000fe200078e0202 */
[----:B------:R-:W-:-:S04]  /*11c0*/  UISETP.NE.AND UP0, UPT, UR4, 0x2000, UPT ;  /* 0x000020000400788c */ /* 0x000fc8000bf05270 */
[----:B------:R-:W-:-:S04]  /*11d0*/  SHF.R.S32.HI R4, RZ, 0xb, R3 ;  /* 0x0000000bff047819 */ /* 0x000fc80000011403 */
[----:B------:R-:W-:-:S05]  /*11e0*/  LOP3.LUT R4, R4, R3, RZ, 0x3c, !PT ;  /* 0x0000000304047212 */ /* 0x000fca00078e3cff */
[----:B------:R-:W-:-:S05]  /*11f0*/  IMAD.SHL.U32 R3, R4, 0x80, RZ ;  /* 0x0000008004037824 */ /* 0x000fca00078e00ff */
[----:B------:R-:W-:-:S05]  /*1200*/  LOP3.LUT R3, R3, R4, RZ, 0x3c, !PT ;  /* 0x0000000403037212 */ /* 0x000fca00078e3cff */
[C---:B------:R-:W-:Y:S02]  /*1210*/  IMAD R4, R3.reuse, -0x7a143589, RZ ;  /* 0x85ebca7703047824 */ /* 0x040fe400078e02ff */
[----:B------:R-:W-:-:S05]  /*1220*/  IMAD R3, R3, 0x2f5e53b8, RZ ;  /* 0x2f5e53b803037824 */ /* 0x000fca00078e02ff */
[----:B------:R-:W-:-:S05]  /*1230*/  LOP3.LUT R3, R4, R3, RZ, 0x3c, !PT ;  /* 0x0000000304037212 */ /* 0x000fca00078e3cff */
[----:B------:R-:W-:-:S05]  /*1240*/  IMAD R3, R3, R2, 0x3039 ;  /* 0x0000303903037424 */ /* 0x000fca00078e0202 */
        /* <DEDUP_REMOVED lines=118> */
[----:B------:R-:W-:Y:S01]  /*19b0*/  LOP3.LUT R5, R5, R2, RZ, 0x3c, !PT ;  /* 0x0000000205057212 */ /* 0x000fe200078e3cff */
[----:B------:R-:W-:Y:S06]  /*19c0*/  BRA.U UP0, `(.L_x_4) ;  /* 0xfffffff500f07547 */ /* 0x000fec000b83ffff */
.L_x_3:
[----:B------:R-:W-:Y:S05]  /*19d0*/  BSYNC.RECONVERGENT B0 ;  /* 0x0000000000007941 */ /* 0x000fea0003800200 */
.L_x_0:
[----:B------:R-:W0:Y:S02]  /*19e0*/  LDC.64 R2, c[0x0][0x380] ;  /* 0x0000e000ff027b82 */ /* 0x000e240000000a00 */
[----:B0-----:R-:W-:-:S05]  /*19f0*/  IMAD.WIDE R2, R0, 0x4, R2 ;  /* 0x0000000400027825 */ /* 0x001fca00078e0202 */
[----:B------:R-:W-:Y:S01]  /*1a00*/  STG.E desc[UR6][R2.64], R5 ;  /* 0x0000000502007986 */ /* 0x000fe2000c101906 */
[----:B------:R-:W-:Y:S05]  /*1a10*/  EXIT ;  /* 0x000000000000794d */ /* 0x000fea0003800000 */
.L_x_5:
[----:B------:R-:W-:-:S00]  /*1a20*/  BRA `(.L_x_5) ;  /* 0xfffffffc00fc7947 */ /* 0x000fc0000383ffff */
[----:B------:R-:W-:-:S00]  /*1a30*/  NOP ;  /* 0x0000000000007918 */ /* 0x000fc00000000000 */
        /* <DEDUP_REMOVED lines=12> */
.L_x_6:


//--------------------- .nv.shared.reserved.0     --------------------------
	.section	.nv.shared.reserved.0,"aw",@nobits
	.weak		__nv_reservedSMEM_offset_0_alias
	.size		__nv_reservedSMEM_offset_0_alias, 0, 64
	.other		__nv_reservedSMEM_offset_0_alias,@"STO_CUDA_RESERVED_SHARED STV_DEFAULT"
__nv_reservedSMEM_offset_0_alias:
	.zero		0
	.zero		64


//--------------------- .nv.constant0._Z15divergentKernelPiPKii --------------------------
	.section	.nv.constant0._Z15divergentKernelPiPKii,"a",@progbits
	.sectionflags	@""
	.align	4
.nv.constant0._Z15divergentKernelPiPKii:
	.zero		916


//--------------------- SYMBOLS --------------------------

	.type		.nv.reservedSmem.offset0,@object
	.size		.nv.reservedSmem.offset0,0x4
